//
// Generated by NVIDIA NVVM Compiler
//
// Compiler Build ID: CL-36424714
// Cuda compilation tools, release 13.0, V13.0.88
// Based on NVVM 20.0.0
//

.version 9.0
.target sm_100
.address_size 64

	// .globl	_Z10conv2dnchwPfS_S_

.visible .entry _Z10conv2dnchwPfS_S_(
	.param .u64 .ptr .align 1 _Z10conv2dnchwPfS_S__param_0,
	.param .u64 .ptr .align 1 _Z10conv2dnchwPfS_S__param_1,
	.param .u64 .ptr .align 1 _Z10conv2dnchwPfS_S__param_2
)
{
	.reg .pred 	%p<9>;
	.reg .b32 	%r<27>;
	.reg .b32 	%f<52>;
	.reg .b64 	%rd<39>;

	ld.param.u64 	%rd16, [_Z10conv2dnchwPfS_S__param_0];
	ld.param.u64 	%rd17, [_Z10conv2dnchwPfS_S__param_1];
	ld.param.u64 	%rd18, [_Z10conv2dnchwPfS_S__param_2];
	mov.u32 	%r1, %ctaid.z;
	mov.u32 	%r7, %ctaid.x;
	mov.u32 	%r8, %tid.y;
	mov.u32 	%r9, %tid.x;
	setp.gt.u32 	%p1, %r1, 31;
	setp.gt.u32 	%p2, %r7, 63;
	or.pred  	%p3, %p1, %p2;
	setp.gt.u32 	%p4, %r8, 3;
	or.pred  	%p5, %p3, %p4;
	setp.gt.u32 	%p6, %r9, 3;
	or.pred  	%p7, %p5, %p6;
	@%p7 bra 	$L__BB0_4;
	cvta.to.global.u64 	%rd19, %rd16;
	shl.b32 	%r11, %r9, 1;
	shl.b32 	%r12, %r1, 13;
	shl.b32 	%r13, %r8, 4;
	add.s32 	%r14, %r13, %r12;
	add.s32 	%r15, %r14, %r11;
	shl.b32 	%r16, %r7, 9;
	mul.wide.u32 	%rd20, %r16, 4;
	cvta.to.global.u64 	%rd21, %rd17;
	add.s64 	%rd22, %rd20, %rd21;
	add.s64 	%rd38, %rd22, 32;
	mul.wide.u32 	%rd23, %r15, 4;
	add.s64 	%rd24, %rd23, %rd19;
	add.s64 	%rd37, %rd24, 32;
	add.s32 	%r17, %r15, 192;
	mul.wide.u32 	%rd25, %r17, 4;
	add.s64 	%rd26, %rd25, %rd19;
	add.s64 	%rd36, %rd26, 32;
	add.s32 	%r18, %r15, 64;
	mul.wide.u32 	%rd27, %r18, 4;
	add.s64 	%rd28, %rd27, %rd19;
	add.s64 	%rd35, %rd28, 36;
	add.s32 	%r19, %r15, 128;
	mul.wide.u32 	%rd29, %r19, 4;
	add.s64 	%rd30, %rd29, %rd19;
	add.s64 	%rd34, %rd30, 32;
	mov.f32 	%f51, 0f00000000;
	mov.b32 	%r26, 0;
$L__BB0_2:
	ld.global.f32 	%f4, [%rd37+-32];
	ld.global.f32 	%f5, [%rd38+-32];
	fma.rn.f32 	%f6, %f4, %f5, %f51;
	ld.global.f32 	%f7, [%rd37+-28];
	ld.global.f32 	%f8, [%rd38+-28];
	fma.rn.f32 	%f9, %f7, %f8, %f6;
	ld.global.f32 	%f10, [%rd37];
	ld.global.f32 	%f11, [%rd38+-24];
	fma.rn.f32 	%f12, %f10, %f11, %f9;
	ld.global.f32 	%f13, [%rd37+4];
	ld.global.f32 	%f14, [%rd38+-20];
	fma.rn.f32 	%f15, %f13, %f14, %f12;
	ld.global.f32 	%f16, [%rd35+-36];
	ld.global.f32 	%f17, [%rd38+-16];
	fma.rn.f32 	%f18, %f16, %f17, %f15;
	ld.global.f32 	%f19, [%rd35+-32];
	ld.global.f32 	%f20, [%rd38+-12];
	fma.rn.f32 	%f21, %f19, %f20, %f18;
	ld.global.f32 	%f22, [%rd35+-4];
	ld.global.f32 	%f23, [%rd38+-8];
	fma.rn.f32 	%f24, %f22, %f23, %f21;
	ld.global.f32 	%f25, [%rd35];
	ld.global.f32 	%f26, [%rd38+-4];
	fma.rn.f32 	%f27, %f25, %f26, %f24;
	ld.global.f32 	%f28, [%rd34+-32];
	ld.global.f32 	%f29, [%rd38];
	fma.rn.f32 	%f30, %f28, %f29, %f27;
	ld.global.f32 	%f31, [%rd34+-28];
	ld.global.f32 	%f32, [%rd38+4];
	fma.rn.f32 	%f33, %f31, %f32, %f30;
	ld.global.f32 	%f34, [%rd34];
	ld.global.f32 	%f35, [%rd38+8];
	fma.rn.f32 	%f36, %f34, %f35, %f33;
	ld.global.f32 	%f37, [%rd34+4];
	ld.global.f32 	%f38, [%rd38+12];
	fma.rn.f32 	%f39, %f37, %f38, %f36;
	ld.global.f32 	%f40, [%rd36+-32];
	ld.global.f32 	%f41, [%rd38+16];
	fma.rn.f32 	%f42, %f40, %f41, %f39;
	ld.global.f32 	%f43, [%rd36+-28];
	ld.global.f32 	%f44, [%rd38+20];
	fma.rn.f32 	%f45, %f43, %f44, %f42;
	ld.global.f32 	%f46, [%rd36];
	ld.global.f32 	%f47, [%rd38+24];
	fma.rn.f32 	%f48, %f46, %f47, %f45;
	ld.global.f32 	%f49, [%rd36+4];
	ld.global.f32 	%f50, [%rd38+28];
	fma.rn.f32 	%f51, %f49, %f50, %f48;
	add.s32 	%r26, %r26, 4;
	add.s64 	%rd38, %rd38, 64;
	add.s64 	%rd37, %rd37, 1024;
	add.s64 	%rd36, %rd36, 1024;
	add.s64 	%rd35, %rd35, 1024;
	add.s64 	%rd34, %rd34, 1024;
	setp.ne.s32 	%p8, %r26, 128;
	@%p8 bra 	$L__BB0_2;
	shl.b32 	%r20, %r1, 10;
	shl.b32 	%r21, %r7, 4;
	shl.b32 	%r22, %r8, 2;
	add.s32 	%r23, %r21, %r9;
	add.s32 	%r24, %r23, %r20;
	add.s32 	%r25, %r24, %r22;
	cvta.to.global.u64 	%rd31, %rd18;
	mul.wide.u32 	%rd32, %r25, 4;
	add.s64 	%rd33, %rd31, %rd32;
	st.global.f32 	[%rd33], %f51;
$L__BB0_4:
	ret;

}


// ===== COMPILED SASS (sm_100) =====

	.target	sm_100

	.elftype	@"ET_EXEC"


//--------------------- .note.nv.tkinfo           --------------------------
	.section	.note.nv.tkinfo,"",@"SHT_NOTE"
	.sectionflags	@"SHF_NOTE_NV_TKINFO"
	.tkinfo
        /*0018*/ 	.word	0x00000002
        /*0030*/ 	.string	""
        /*0030*/ 	.string	"ptxas"
        /*0030*/ 	.string	"Cuda compilation tools, release 13.0, V13.0.88"
        /*0030*/ 	.string	"Build cuda_13.0.r13.0/compiler.36424714_0"
        /*0030*/ 	.string	"-arch sm_100 -m 64 "



//--------------------- .note.nv.cuinfo           --------------------------
	.section	.note.nv.cuinfo,"",@"SHT_NOTE"
	.sectionflags	@"SHF_NOTE_NV_CUINFO"
        /*0018*/ 	.short	0x0002
        /*001a*/ 	.short	0x0064
        /*001c*/ 	.short	0x0082
	.zero		2


//--------------------- .nv.info                  --------------------------
	.section	.nv.info,"",@"SHT_CUDA_INFO"
	.align	4


	//----- nvinfo : EIATTR_REGCOUNT
	.align		4
        /*0000*/ 	.byte	0x04, 0x2f
        /*0002*/ 	.short	(.L_1 - .L_0)
	.align		4
.L_0:
        /*0004*/ 	.word	index@(_Z10conv2dnchwPfS_S_)
        /*0008*/ 	.word	0x0000001e


	//----- nvinfo : EIATTR_FRAME_SIZE
	.align		4
.L_1:
        /*000c*/ 	.byte	0x04, 0x11
        /*000e*/ 	.short	(.L_3 - .L_2)
	.align		4
.L_2:
        /*0010*/ 	.word	index@(_Z10conv2dnchwPfS_S_)
        /*0014*/ 	.word	0x00000000


	//----- nvinfo : EIATTR_MIN_STACK_SIZE
	.align		4
.L_3:
        /*0018*/ 	.byte	0x04, 0x12
        /*001a*/ 	.short	(.L_5 - .L_4)
	.align		4
.L_4:
        /*001c*/ 	.word	index@(_Z10conv2dnchwPfS_S_)
        /*0020*/ 	.word	0x00000000
.L_5:


//--------------------- .nv.compat                --------------------------
	.section	.nv.compat,"",@"SHT_CUDA_COMPAT_INFO"
	.align	4
        /*0000*/ 	.byte	0x02, 0x09, 0x00, 0x00, 0x02, 0x02, 0x01, 0x00, 0x02, 0x05, 0x05, 0x00, 0x03, 0x07, 0x01, 0x01
        /*0010*/ 	.byte	0x02, 0x03, 0x00, 0x00, 0x02, 0x06, 0x01, 0x00, 0x04, 0x0b, 0x08, 0x00, 0x09, 0x00, 0x00, 0x00
        /*0020*/ 	.byte	0x00, 0x00, 0x00, 0x00


//--------------------- .nv.info._Z10conv2dnchwPfS_S_ --------------------------
	.section	.nv.info._Z10conv2dnchwPfS_S_,"",@"SHT_CUDA_INFO"
	.sectionflags	@""
	.align	4


	//----- nvinfo : EIATTR_CUDA_API_VERSION
	.align		4
        /*0000*/ 	.byte	0x04, 0x37
        /*0002*/ 	.short	(.L_7 - .L_6)
.L_6:
        /*0004*/ 	.word	0x00000082


	//----- nvinfo : EIATTR_KPARAM_INFO
	.align		4
.L_7:
        /*0008*/ 	.byte	0x04, 0x17
        /*000a*/ 	.short	(.L_9 - .L_8)
.L_8:
        /*000c*/ 	.word	0x00000000
        /*0010*/ 	.short	0x0002
        /*0012*/ 	.short	0x0010
        /*0014*/ 	.byte	0x00, 0xf5, 0x21, 0x00


	//----- nvinfo : EIATTR_KPARAM_INFO
	.align		4
.L_9:
        /*0018*/ 	.byte	0x04, 0x17
        /*001a*/ 	.short	(.L_11 - .L_10)
.L_10:
        /*001c*/ 	.word	0x00000000
        /*0020*/ 	.short	0x0001
        /*0022*/ 	.short	0x0008
        /*0024*/ 	.byte	0x00, 0xf5, 0x21, 0x00


	//----- nvinfo : EIATTR_KPARAM_INFO
	.align		4
.L_11:
        /*0028*/ 	.byte	0x04, 0x17
        /*002a*/ 	.short	(.L_13 - .L_12)
.L_12:
        /*002c*/ 	.word	0x00000000
        /*0030*/ 	.short	0x0000
        /*0032*/ 	.short	0x0000
        /*0034*/ 	.byte	0x00, 0xf5, 0x21, 0x00


	//----- nvinfo : EIATTR_SPARSE_MMA_MASK
	.align		4
.L_13:
        /*0038*/ 	.byte	0x03, 0x50
        /*003a*/ 	.short	0x0000


	//----- nvinfo : EIATTR_MAXREG_COUNT
	.align		4
        /*003c*/ 	.byte	0x03, 0x1b
        /*003e*/ 	.short	0x00ff


	//----- nvinfo : EIATTR_MERCURY_ISA_VERSION
	.align		4
        /*0040*/ 	.byte	0x03, 0x5f
        /*0042*/ 	.short	0x0101


	//----- nvinfo : EIATTR_VRC_CTA_INIT_COUNT
	.align		4
        /*0044*/ 	.byte	0x02, 0x4a
	.zero		1
	.zero		1


	//----- nvinfo : EIATTR_EXIT_INSTR_OFFSETS
	.align		4
        /*0048*/ 	.byte	0x04, 0x1c
        /*004a*/ 	.short	(.L_15 - .L_14)


	//   ....[0]....
.L_14:
        /*004c*/ 	.word	0x00000090


	//   ....[1]....
        /*0050*/ 	.word	0x000006a0


	//----- nvinfo : EIATTR_CBANK_PARAM_SIZE
	.align		4
.L_15:
        /*0054*/ 	.byte	0x03, 0x19
        /*0056*/ 	.short	0x0018


	//----- nvinfo : EIATTR_PARAM_CBANK
	.align		4
        /*0058*/ 	.byte	0x04, 0x0a
        /*005a*/ 	.short	(.L_17 - .L_16)
	.align		4
.L_16:
        /*005c*/ 	.word	index@(.nv.constant0._Z10conv2dnchwPfS_S_)
        /*0060*/ 	.short	0x0380
        /*0062*/ 	.short	0x0018


	//----- nvinfo : EIATTR_SW_WAR
	.align		4
.L_17:
        /*0064*/ 	.byte	0x04, 0x36
        /*0066*/ 	.short	(.L_19 - .L_18)
.L_18:
        /*0068*/ 	.word	0x00000008
.L_19:


//--------------------- .nv.callgraph             --------------------------
	.section	.nv.callgraph,"",@"SHT_CUDA_CALLGRAPH"
	.align	4
	.sectionentsize	8
	.align		4
        /*0000*/ 	.word	0x00000000
	.align		4
        /*0004*/ 	.word	0xffffffff
	.align		4
        /*0008*/ 	.word	0x00000000
	.align		4
        /*000c*/ 	.word	0xfffffffe
	.align		4
        /*0010*/ 	.word	0x00000000
	.align		4
        /*0014*/ 	.word	0xfffffffd
	.align		4
        /*0018*/ 	.word	0x00000000
	.align		4
        /*001c*/ 	.word	0xfffffffc


//--------------------- .text._Z10conv2dnchwPfS_S_ --------------------------
	.section	.text._Z10conv2dnchwPfS_S_,"ax",@progbits
	.align	128
        .global         _Z10conv2dnchwPfS_S_
        .type           _Z10conv2dnchwPfS_S_,@function
        .size           _Z10conv2dnchwPfS_S_,(.L_x_2 - _Z10conv2dnchwPfS_S_)
        .other          _Z10conv2dnchwPfS_S_,@"STO_CUDA_ENTRY STV_DEFAULT"
_Z10conv2dnchwPfS_S_:
.text._Z10conv2dnchwPfS_S_:
[----:B------:R-:W-:Y:S01]  /*0000*/  LDC R1, c[0x0][0x37c] ;  /* 0x0000df00ff017b82 */ /* 0x000fe20000000800 */
[----:B------:R-:W0:Y:S01]  /*0010*/  S2R R0, SR_CTAID.X ;  /* 0x0000000000007919 */ /* 0x000e220000002500 */
[----:B------:R-:W1:Y:S01]  /*0020*/  S2R R12, SR_CTAID.Z ;  /* 0x00000000000c7919 */ /* 0x000e620000002700 */
[----:B------:R-:W2:Y:S01]  /*0030*/  S2R R13, SR_TID.Y ;  /* 0x00000000000d7919 */ /* 0x000ea20000002200 */
[----:B------:R-:W3:Y:S01]  /*0040*/  S2R R15, SR_TID.X ;  /* 0x00000000000f7919 */ /* 0x000ee20000002100 */
[----:B0-----:R-:W-:-:S04]  /*0050*/  ISETP.GT.U32.AND P0, PT, R0, 0x3f, PT ;  /* 0x0000003f0000780c */ /* 0x001fc80003f04070 */
[----:B-1----:R-:W-:-:S04]  /*0060*/  ISETP.GT.U32.OR P0, PT, R12, 0x1f, P0 ;  /* 0x0000001f0c00780c */ /* 0x002fc80000704470 */
[----:B--2---:R-:W-:-:S04]  /*0070*/  ISETP.GT.U32.OR P0, PT, R13, 0x3, P0 ;  /* 0x000000030d00780c */ /* 0x004fc80000704470 */
[----:B---3--:R-:W-:-:S13]  /*0080*/  ISETP.GT.U32.OR P0, PT, R15, 0x3, P0 ;  /* 0x000000030f00780c */ /* 0x008fda0000704470 */
[----:B------:R-:W-:Y:S05]  /*0090*/  @P0 EXIT ;  /* 0x000000000000094d */ /* 0x000fea0003800000 */
[----:B------:R-:W0:Y:S01]  /*00a0*/  LDC.64 R10, c[0x0][0x388] ;  /* 0x0000e200ff0a7b82 */ /* 0x000e220000000a00 */
[----:B------:R-:W-:Y:S01]  /*00b0*/  LEA R2, R12, R13, 0x9 ;  /* 0x0000000d0c027211 */ /* 0x000fe200078e48ff */
[----:B------:R-:W-:Y:S01]  /*00c0*/  HFMA2 R14, -RZ, RZ, 0, 0 ;  /* 0x00000000ff0e7431 */ /* 0x000fe200000001ff */
[----:B------:R-:W-:Y:S01]  /*00d0*/  SHF.L.U32 R3, R0, 0x9, RZ ;  /* 0x0000000900037819 */ /* 0x000fe200000006ff */
[----:B------:R-:W1:Y:S01]  /*00e0*/  LDCU.64 UR6, c[0x0][0x358] ;  /* 0x00006b00ff0677ac */ /* 0x000e620008000a00 */
[----:B------:R-:W-:-:S03]  /*00f0*/  LEA R2, R2, R15, 0x3 ;  /* 0x0000000f02027211 */ /* 0x000fc600078e18ff */
[----:B------:R-:W2:Y:S01]  /*0100*/  LDC.64 R8, c[0x0][0x380] ;  /* 0x0000e000ff087b82 */ /* 0x000ea20000000a00 */
[----:B------:R-:W-:Y:S01]  /*0110*/  UMOV UR4, URZ ;  /* 0x000000ff00047c82 */ /* 0x000fe20008000000 */
[----:B------:R-:W-:-:S04]  /*0120*/  IMAD.SHL.U32 R5, R2, 0x2, RZ ;  /* 0x0000000202057824 */ /* 0x000fc800078e00ff */
[C---:B------:R-:W-:Y:S01]  /*0130*/  VIADD R17, R5.reuse, 0x40 ;  /* 0x0000004005117836 */ /* 0x040fe20000000000 */
[C---:B------:R-:W-:Y:S02]  /*0140*/  IADD3 R7, PT, PT, R5.reuse, 0xc0, RZ ;  /* 0x000000c005077810 */ /* 0x040fe40007ffe0ff */
[----:B------:R-:W-:Y:S01]  /*0150*/  IADD3 R19, PT, PT, R5, 0x80, RZ ;  /* 0x0000008005137810 */ /* 0x000fe20007ffe0ff */
[----:B0-----:R-:W-:-:S03]  /*0160*/  IMAD.WIDE.U32 R10, R3, 0x4, R10 ;  /* 0x00000004030a7825 */ /* 0x001fc600078e000a */
[----:B------:R-:W-:Y:S01]  /*0170*/  IADD3 R18, P0, PT, R10, 0x20, RZ ;  /* 0x000000200a127810 */ /* 0x000fe20007f1e0ff */
[----:B--2---:R-:W-:-:S03]  /*0180*/  IMAD.WIDE.U32 R4, R5, 0x4, R8 ;  /* 0x0000000405047825 */ /* 0x004fc600078e0008 */
[----:B------:R-:W-:Y:S01]  /*0190*/  IADD3.X R21, PT, PT, RZ, R11, RZ, P0, !PT ;  /* 0x0000000bff157210 */ /* 0x000fe200007fe4ff */
[----:B------:R-:W-:Y:S01]  /*01a0*/  IMAD.WIDE.U32 R6, R7, 0x4, R8 ;  /* 0x0000000407067825 */ /* 0x000fe200078e0008 */
[----:B------:R-:W-:-:S03]  /*01b0*/  IADD3 R4, P1, PT, R4, 0x20, RZ ;  /* 0x0000002004047810 */ /* 0x000fc60007f3e0ff */
[----:B------:R-:W-:Y:S01]  /*01c0*/  IMAD.WIDE.U32 R2, R17, 0x4, R8 ;  /* 0x0000000411027825 */ /* 0x000fe200078e0008 */
[----:B------:R-:W-:-:S03]  /*01d0*/  IADD3 R10, P2, PT, R6, 0x20, RZ ;  /* 0x00000020060a7810 */ /* 0x000fc60007f5e0ff */
[----:B------:R-:W-:Y:S01]  /*01e0*/  IMAD.WIDE.U32 R8, R19, 0x4, R8 ;  /* 0x0000000413087825 */ /* 0x000fe200078e0008 */
[----:B------:R-:W-:Y:S02]  /*01f0*/  IADD3 R6, P3, PT, R2, 0x24, RZ ;  /* 0x0000002402067810 */ /* 0x000fe40007f7e0ff */
[----:B------:R-:W-:Y:S01]  /*0200*/  IADD3.X R11, PT, PT, RZ, R7, RZ, P2, !PT ;  /* 0x00000007ff0b7210 */ /* 0x000fe200017fe4ff */
[----:B------:R-:W-:Y:S01]  /*0210*/  IMAD.X R5, RZ, RZ, R5, P1 ;  /* 0x000000ffff057224 */ /* 0x000fe200008e0605 */
[----:B------:R-:W-:Y:S02]  /*0220*/  IADD3 R8, P4, PT, R8, 0x20, RZ ;  /* 0x0000002008087810 */ /* 0x000fe40007f9e0ff */
[----:B------:R-:W-:-:S03]  /*0230*/  IADD3.X R7, PT, PT, RZ, R3, RZ, P3, !PT ;  /* 0x00000003ff077210 */ /* 0x000fc60001ffe4ff */
[----:B-1----:R-:W-:-:S08]  /*0240*/  IMAD.X R9, RZ, RZ, R9, P4 ;  /* 0x000000ffff097224 */ /* 0x002fd000020e0609 */
.L_x_0:
[----:B------:R-:W-:Y:S01]  /*0250*/  MOV R2, R18 ;  /* 0x0000001200027202 */ /* 0x000fe20000000f00 */
[----:B------:R-:W-:Y:S01]  /*0260*/  IMAD.MOV.U32 R3, RZ, RZ, R21 ;  /* 0x000000ffff037224 */ /* 0x000fe200078e0015 */
[----:B------:R-:W2:Y:S04]  /*0270*/  LDG.E R17, desc[UR6][R4.64+-0x20] ;  /* 0xffffe00604117981 */ /* 0x000ea8000c1e1900 */
[----:B------:R-:W2:Y:S04]  /*0280*/  LDG.E R24, desc[UR6][R2.64+-0x20] ;  /* 0xffffe00602187981 */ /* 0x000ea8000c1e1900 */
[----:B------:R-:W3:Y:S04]  /*0290*/  LDG.E R21, desc[UR6][R4.64+-0x1c] ;  /* 0xffffe40604157981 */ /* 0x000ee8000c1e1900 */
[----:B------:R-:W3:Y:S04]  /*02a0*/  LDG.E R18, desc[UR6][R2.64+-0x1c] ;  /* 0xffffe40602127981 */ /* 0x000ee8000c1e1900 */
[----:B------:R-:W4:Y:S04]  /*02b0*/  LDG.E R22, desc[UR6][R4.64] ;  /* 0x0000000604167981 */ /* 0x000f28000c1e1900 */
[----:B------:R-:W4:Y:S04]  /*02c0*/  LDG.E R25, desc[UR6][R2.64+-0x18] ;  /* 0xffffe80602197981 */ /* 0x000f28000c1e1900 */
[----:B------:R-:W5:Y:S04]  /*02d0*/  LDG.E R20, desc[UR6][R4.64+0x4] ;  /* 0x0000040604147981 */ /* 0x000f68000c1e1900 */
[----:B------:R-:W5:Y:S04]  /*02e0*/  LDG.E R23, desc[UR6][R2.64+-0x14] ;  /* 0xffffec0602177981 */ /* 0x000f68000c1e1900 */
[----:B------:R-:W5:Y:S04]  /*02f0*/  LDG.E R16, desc[UR6][R6.64+-0x24] ;  /* 0xffffdc0606107981 */ /* 0x000f68000c1e1900 */
[----:B------:R-:W5:Y:S01]  /*0300*/  LDG.E R19, desc[UR6][R2.64+-0x10] ;  /* 0xfffff00602137981 */ /* 0x000f62000c1e1900 */
[----:B--2---:R-:W-:-:S03]  /*0310*/  FFMA R24, R17, R24, R14 ;  /* 0x0000001811187223 */ /* 0x004fc6000000000e */
[----:B------:R-:W2:Y:S04]  /*0320*/  LDG.E R14, desc[UR6][R6.64+-0x20] ;  /* 0xffffe006060e7981 */ /* 0x000ea8000c1e1900 */
[----:B------:R-:W2:Y:S01]  /*0330*/  LDG.E R17, desc[UR6][R2.64+-0xc] ;  /* 0xfffff40602117981 */ /* 0x000ea2000c1e1900 */
[----:B---3--:R-:W-:-:S03]  /*0340*/  FFMA R27, R21, R18, R24 ;  /* 0x00000012151b7223 */ /* 0x008fc60000000018 */
[----:B------:R-:W3:Y:S04]  /*0350*/  LDG.E R18, desc[UR6][R6.64+-0x4] ;  /* 0xfffffc0606127981 */ /* 0x000ee8000c1e1900 */
[----:B------:R-:W3:Y:S01]  /*0360*/  LDG.E R21, desc[UR6][R2.64+-0x8] ;  /* 0xfffff80602157981 */ /* 0x000ee2000c1e1900 */
[----:B----4-:R-:W-:-:S03]  /*0370*/  FFMA R27, R22, R25, R27 ;  /* 0x00000019161b7223 */ /* 0x010fc6000000001b */
[----:B------:R-:W4:Y:S04]  /*0380*/  LDG.E R22, desc[UR6][R6.64] ;  /* 0x0000000606167981 */ /* 0x000f28000c1e1900 */
[----:B------:R-:W4:Y:S01]  /*0390*/  LDG.E R25, desc[UR6][R2.64+-0x4] ;  /* 0xfffffc0602197981 */ /* 0x000f22000c1e1900 */
[----:B-----5:R-:W-:-:S03]  /*03a0*/  FFMA R27, R20, R23, R27 ;  /* 0x00000017141b7223 */ /* 0x020fc6000000001b */
[----:B------:R-:W5:Y:S04]  /*03b0*/  LDG.E R20, desc[UR6][R8.64+-0x20] ;  /* 0xffffe00608147981 */ /* 0x000f68000c1e1900 */
[----:B------:R-:W5:Y:S01]  /*03c0*/  LDG.E R23, desc[UR6][R2.64] ;  /* 0x0000000602177981 */ /* 0x000f62000c1e1900 */
[----:B------:R-:W-:-:S03]  /*03d0*/  FFMA R27, R16, R19, R27 ;  /* 0x00000013101b7223 */ /* 0x000fc6000000001b */
        /* <DEDUP_REMOVED lines=18> */
[----:B------:R0:W2:Y:S04]  /*0500*/  LDG.E R14, desc[UR6][R10.64+0x4] ;  /* 0x000004060a0e7981 */ /* 0x0000a8000c1e1900 */
[----:B------:R-:W2:Y:S01]  /*0510*/  LDG.E R17, desc[UR6][R2.64+0x1c] ;  /* 0x00001c0602117981 */ /* 0x000ea2000c1e1900 */
[----:B------:R-:W-:Y:S01]  /*0520*/  UIADD3 UR4, UPT, UPT, UR4, 0x4, URZ ;  /* 0x0000000404047890 */ /* 0x000fe2000fffe0ff */
[----:B---3--:R-:W-:Y:S01]  /*0530*/  FFMA R21, R18, R21, R27 ;  /* 0x0000001512157223 */ /* 0x008fe2000000001b */
[----:B------:R-:W-:Y:S02]  /*0540*/  IADD3 R18, P0, PT, R2, 0x40, RZ ;  /* 0x0000004002127810 */ /* 0x000fe40007f1e0ff */
[----:B------:R-:W-:Y:S01]  /*0550*/  UISETP.NE.AND UP0, UPT, UR4, 0x80, UPT ;  /* 0x000000800400788c */ /* 0x000fe2000bf05270 */
[----:B------:R-:W-:-:S02]  /*0560*/  IADD3 R4, P1, PT, R4, 0x400, RZ ;  /* 0x0000040004047810 */ /* 0x000fc40007f3e0ff */
[----:B------:R-:W-:Y:S01]  /*0570*/  IADD3 R8, P2, PT, R8, 0x400, RZ ;  /* 0x0000040008087810 */ /* 0x000fe20007f5e0ff */
[----:B----4-:R-:W-:Y:S01]  /*0580*/  FFMA R25, R22, R25, R21 ;  /* 0x0000001916197223 */ /* 0x010fe20000000015 */
[----:B------:R-:W-:Y:S02]  /*0590*/  IADD3.X R21, PT, PT, RZ, R3, RZ, P0, !PT ;  /* 0x00000003ff157210 */ /* 0x000fe400007fe4ff */
[----:B------:R-:W-:Y:S02]  /*05a0*/  IADD3.X R5, PT, PT, RZ, R5, RZ, P1, !PT ;  /* 0x00000005ff057210 */ /* 0x000fe40000ffe4ff */
[----:B0-----:R-:W-:Y:S02]  /*05b0*/  IADD3 R10, P0, PT, R10, 0x400, RZ ;  /* 0x000004000a0a7810 */ /* 0x001fe40007f1e0ff */
[----:B------:R-:W-:Y:S01]  /*05c0*/  IADD3 R6, P1, PT, R6, 0x400, RZ ;  /* 0x0000040006067810 */ /* 0x000fe20007f3e0ff */
[----:B-----5:R-:W-:Y:S01]  /*05d0*/  FFMA R23, R20, R23, R25 ;  /* 0x0000001714177223 */ /* 0x020fe20000000019 */
[----:B------:R-:W-:Y:S01]  /*05e0*/  IADD3.X R9, PT, PT, RZ, R9, RZ, P2, !PT ;  /* 0x00000009ff097210 */ /* 0x000fe200017fe4ff */
[----:B------:R-:W-:Y:S01]  /*05f0*/  IMAD.X R11, RZ, RZ, R11, P0 ;  /* 0x000000ffff0b7224 */ /* 0x000fe200000e060b */
[----:B------:R-:W-:Y:S01]  /*0600*/  IADD3.X R7, PT, PT, RZ, R7, RZ, P1, !PT ;  /* 0x00000007ff077210 */ /* 0x000fe20000ffe4ff */
[----:B------:R-:W-:-:S04]  /*0610*/  FFMA R19, R16, R19, R23 ;  /* 0x0000001310137223 */ /* 0x000fc80000000017 */
[----:B--2---:R-:W-:Y:S01]  /*0620*/  FFMA R14, R14, R17, R19 ;  /* 0x000000110e0e7223 */ /* 0x004fe20000000013 */
[----:B------:R-:W-:Y:S06]  /*0630*/  BRA.U UP0, `(.L_x_0) ;  /* 0xfffffffd00047547 */ /* 0x000fec000b83ffff */
[----:B------:R-:W0:Y:S01]  /*0640*/  LDC.64 R2, c[0x0][0x390] ;  /* 0x0000e400ff027b82 */ /* 0x000e220000000a00 */
[----:B------:R-:W-:-:S05]  /*0650*/  IMAD R15, R0, 0x10, R15 ;  /* 0x00000010000f7824 */ /* 0x000fca00078e020f */
[----:B------:R-:W-:-:S04]  /*0660*/  LEA R12, R12, R15, 0xa ;  /* 0x0000000f0c0c7211 */ /* 0x000fc800078e50ff */
[----:B------:R-:W-:-:S05]  /*0670*/  LEA R13, R13, R12, 0x2 ;  /* 0x0000000c0d0d7211 */ /* 0x000fca00078e10ff */
[----:B0-----:R-:W-:-:S05]  /*0680*/  IMAD.WIDE.U32 R2, R13, 0x4, R2 ;  /* 0x000000040d027825 */ /* 0x001fca00078e0002 */
[----:B------:R-:W-:Y:S01]  /*0690*/  STG.E desc[UR6][R2.64], R14 ;  /* 0x0000000e02007986 */ /* 0x000fe2000c101906 */
[----:B------:R-:W-:Y:S05]  /*06a0*/  EXIT ;  /* 0x000000000000794d */ /* 0x000fea0003800000 */
.L_x_1:
[----:B------:R-:W-:-:S00]  /*06b0*/  BRA `(.L_x_1) ;  /* 0xfffffffc00fc7947 */ /* 0x000fc0000383ffff */
[----:B------:R-:W-:-:S00]  /*06c0*/  NOP ;  /* 0x0000000000007918 */ /* 0x000fc00000000000 */
        /* <DEDUP_REMOVED lines=11> */
.L_x_2:


//--------------------- .nv.shared.reserved.0     --------------------------
	.section	.nv.shared.reserved.0,"aw",@nobits
	.weak		__nv_reservedSMEM_offset_0_alias
	.size		__nv_reservedSMEM_offset_0_alias, 0, 64
	.other		__nv_reservedSMEM_offset_0_alias,@"STO_CUDA_RESERVED_SHARED STV_DEFAULT"
__nv_reservedSMEM_offset_0_alias:
	.zero		0
	.zero		64


//--------------------- .nv.constant0._Z10conv2dnchwPfS_S_ --------------------------
	.section	.nv.constant0._Z10conv2dnchwPfS_S_,"a",@progbits
	.sectionflags	@""
	.align	4
.nv.constant0._Z10conv2dnchwPfS_S_:
	.zero		920


//--------------------- SYMBOLS --------------------------

	.type		.nv.reservedSmem.offset0,@object
	.size		.nv.reservedSmem.offset0,0x4
